//
// Generated by NVIDIA NVVM Compiler
//
// Compiler Build ID: CL-36424714
// Cuda compilation tools, release 13.0, V13.0.88
// Based on NVVM 20.0.0
//

.version 9.0
.target sm_100
.address_size 64

	// .globl	_Z12vectorSearchPiPfS0_i
// _ZZ12vectorSearchPiPfS0_iE5index has been demoted

.visible .entry _Z12vectorSearchPiPfS0_i(
	.param .u64 .ptr .align 1 _Z12vectorSearchPiPfS0_i_param_0,
	.param .u64 .ptr .align 1 _Z12vectorSearchPiPfS0_i_param_1,
	.param .u64 .ptr .align 1 _Z12vectorSearchPiPfS0_i_param_2,
	.param .u32 _Z12vectorSearchPiPfS0_i_param_3
)
{
	.reg .pred 	%p<7>;
	.reg .b32 	%r<29>;
	.reg .b32 	%f<3>;
	.reg .b64 	%rd<9>;
	// demoted variable
	.shared .align 4 .u32 _ZZ12vectorSearchPiPfS0_iE5index;
	ld.param.u64 	%rd2, [_Z12vectorSearchPiPfS0_i_param_0];
	ld.param.u64 	%rd3, [_Z12vectorSearchPiPfS0_i_param_1];
	ld.param.u64 	%rd4, [_Z12vectorSearchPiPfS0_i_param_2];
	ld.param.u32 	%r10, [_Z12vectorSearchPiPfS0_i_param_3];
	mov.u32 	%r1, %tid.x;
	setp.ne.s32 	%p1, %r1, 0;
	@%p1 bra 	$L__BB0_2;
	mov.b32 	%r11, -1;
	st.shared.u32 	[_ZZ12vectorSearchPiPfS0_iE5index], %r11;
$L__BB0_2:
	bar.sync 	0;
	mov.u32 	%r12, %ctaid.x;
	mov.u32 	%r13, %ntid.x;
	mad.lo.s32 	%r14, %r12, %r13, %r1;
	mov.u32 	%r15, %nctaid.x;
	add.s32 	%r16, %r15, %r10;
	add.s32 	%r17, %r16, -1;
	div.u32 	%r18, %r17, %r15;
	mul.lo.s32 	%r28, %r18, %r14;
	add.s32 	%r19, %r28, %r18;
	min.s32 	%r3, %r19, %r10;
	setp.ge.s32 	%p2, %r28, %r3;
	@%p2 bra 	$L__BB0_7;
	add.s32 	%r27, %r3, -1;
	cvta.to.global.u64 	%rd5, %rd3;
	ld.global.f32 	%f1, [%rd5];
	cvta.to.global.u64 	%rd1, %rd4;
$L__BB0_4:
	sub.s32 	%r20, %r27, %r28;
	shr.u32 	%r21, %r20, 31;
	add.s32 	%r22, %r20, %r21;
	shr.s32 	%r23, %r22, 1;
	add.s32 	%r7, %r23, %r28;
	mul.wide.s32 	%rd6, %r7, 4;
	add.s64 	%rd7, %rd1, %rd6;
	ld.global.f32 	%f2, [%rd7];
	setp.neu.f32 	%p3, %f2, %f1;
	@%p3 bra 	$L__BB0_6;
	st.shared.u32 	[_ZZ12vectorSearchPiPfS0_iE5index], %r7;
	bra.uni 	$L__BB0_7;
$L__BB0_6:
	setp.lt.f32 	%p4, %f2, %f1;
	add.s32 	%r24, %r7, 1;
	add.s32 	%r25, %r7, -1;
	selp.b32 	%r28, %r24, %r28, %p4;
	selp.b32 	%r27, %r27, %r25, %p4;
	setp.le.s32 	%p5, %r28, %r27;
	@%p5 bra 	$L__BB0_4;
$L__BB0_7:
	setp.ne.s32 	%p6, %r1, 0;
	bar.sync 	0;
	@%p6 bra 	$L__BB0_9;
	ld.shared.u32 	%r26, [_ZZ12vectorSearchPiPfS0_iE5index];
	cvta.to.global.u64 	%rd8, %rd2;
	st.global.u32 	[%rd8], %r26;
$L__BB0_9:
	ret;

}


// ===== COMPILED SASS (sm_100) =====

	.target	sm_100

	.elftype	@"ET_EXEC"


//--------------------- .note.nv.tkinfo           --------------------------
	.section	.note.nv.tkinfo,"",@"SHT_NOTE"
	.sectionflags	@"SHF_NOTE_NV_TKINFO"
	.tkinfo
        /*0018*/ 	.word	0x00000002
        /*0030*/ 	.string	""
        /*0030*/ 	.string	"ptxas"
        /*0030*/ 	.string	"Cuda compilation tools, release 13.0, V13.0.88"
        /*0030*/ 	.string	"Build cuda_13.0.r13.0/compiler.36424714_0"
        /*0030*/ 	.string	"-arch sm_100 -m 64 "



//--------------------- .note.nv.cuinfo           --------------------------
	.section	.note.nv.cuinfo,"",@"SHT_NOTE"
	.sectionflags	@"SHF_NOTE_NV_CUINFO"
        /*0018*/ 	.short	0x0002
        /*001a*/ 	.short	0x0064
        /*001c*/ 	.short	0x0082
	.zero		2


//--------------------- .nv.info                  --------------------------
	.section	.nv.info,"",@"SHT_CUDA_INFO"
	.align	4


	//----- nvinfo : EIATTR_REGCOUNT
	.align		4
        /*0000*/ 	.byte	0x04, 0x2f
        /*0002*/ 	.short	(.L_1 - .L_0)
	.align		4
.L_0:
        /*0004*/ 	.word	index@(_Z12vectorSearchPiPfS0_i)
        /*0008*/ 	.word	0x0000000c


	//----- nvinfo : EIATTR_FRAME_SIZE
	.align		4
.L_1:
        /*000c*/ 	.byte	0x04, 0x11
        /*000e*/ 	.short	(.L_3 - .L_2)
	.align		4
.L_2:
        /*0010*/ 	.word	index@(_Z12vectorSearchPiPfS0_i)
        /*0014*/ 	.word	0x00000000


	//----- nvinfo : EIATTR_MIN_STACK_SIZE
	.align		4
.L_3:
        /*0018*/ 	.byte	0x04, 0x12
        /*001a*/ 	.short	(.L_5 - .L_4)
	.align		4
.L_4:
        /*001c*/ 	.word	index@(_Z12vectorSearchPiPfS0_i)
        /*0020*/ 	.word	0x00000000
.L_5:


//--------------------- .nv.compat                --------------------------
	.section	.nv.compat,"",@"SHT_CUDA_COMPAT_INFO"
	.align	4
        /*0000*/ 	.byte	0x02, 0x09, 0x00, 0x00, 0x02, 0x02, 0x01, 0x00, 0x02, 0x05, 0x05, 0x00, 0x03, 0x07, 0x01, 0x01
        /*0010*/ 	.byte	0x02, 0x03, 0x00, 0x00, 0x02, 0x06, 0x01, 0x00, 0x04, 0x0b, 0x08, 0x00, 0x09, 0x00, 0x00, 0x00
        /*0020*/ 	.byte	0x00, 0x00, 0x00, 0x00


//--------------------- .nv.info._Z12vectorSearchPiPfS0_i --------------------------
	.section	.nv.info._Z12vectorSearchPiPfS0_i,"",@"SHT_CUDA_INFO"
	.sectionflags	@""
	.align	4


	//----- nvinfo : EIATTR_CUDA_API_VERSION
	.align		4
        /*0000*/ 	.byte	0x04, 0x37
        /*0002*/ 	.short	(.L_7 - .L_6)
.L_6:
        /*0004*/ 	.word	0x00000082


	//----- nvinfo : EIATTR_KPARAM_INFO
	.align		4
.L_7:
        /*0008*/ 	.byte	0x04, 0x17
        /*000a*/ 	.short	(.L_9 - .L_8)
.L_8:
        /*000c*/ 	.word	0x00000000
        /*0010*/ 	.short	0x0003
        /*0012*/ 	.short	0x0018
        /*0014*/ 	.byte	0x00, 0xf0, 0x11, 0x00


	//----- nvinfo : EIATTR_KPARAM_INFO
	.align		4
.L_9:
        /*0018*/ 	.byte	0x04, 0x17
        /*001a*/ 	.short	(.L_11 - .L_10)
.L_10:
        /*001c*/ 	.word	0x00000000
        /*0020*/ 	.short	0x0002
        /*0022*/ 	.short	0x0010
        /*0024*/ 	.byte	0x00, 0xf5, 0x21, 0x00


	//----- nvinfo : EIATTR_KPARAM_INFO
	.align		4
.L_11:
        /*0028*/ 	.byte	0x04, 0x17
        /*002a*/ 	.short	(.L_13 - .L_12)
.L_12:
        /*002c*/ 	.word	0x00000000
        /*0030*/ 	.short	0x0001
        /*0032*/ 	.short	0x0008
        /*0034*/ 	.byte	0x00, 0xf5, 0x21, 0x00


	//----- nvinfo : EIATTR_KPARAM_INFO
	.align		4
.L_13:
        /*0038*/ 	.byte	0x04, 0x17
        /*003a*/ 	.short	(.L_15 - .L_14)
.L_14:
        /*003c*/ 	.word	0x00000000
        /*0040*/ 	.short	0x0000
        /*0042*/ 	.short	0x0000
        /*0044*/ 	.byte	0x00, 0xf5, 0x21, 0x00


	//----- nvinfo : EIATTR_SPARSE_MMA_MASK
	.align		4
.L_15:
        /*0048*/ 	.byte	0x03, 0x50
        /*004a*/ 	.short	0x0000


	//----- nvinfo : EIATTR_MAXREG_COUNT
	.align		4
        /*004c*/ 	.byte	0x03, 0x1b
        /*004e*/ 	.short	0x00ff


	//----- nvinfo : EIATTR_NUM_BARRIERS
	.align		4
        /*0050*/ 	.byte	0x02, 0x4c
        /*0052*/ 	.byte	0x01
	.zero		1


	//----- nvinfo : EIATTR_MERCURY_ISA_VERSION
	.align		4
        /*0054*/ 	.byte	0x03, 0x5f
        /*0056*/ 	.short	0x0101


	//----- nvinfo : EIATTR_VRC_CTA_INIT_COUNT
	.align		4
        /*0058*/ 	.byte	0x02, 0x4a
	.zero		1
	.zero		1


	//----- nvinfo : EIATTR_EXIT_INSTR_OFFSETS
	.align		4
        /*005c*/ 	.byte	0x04, 0x1c
        /*005e*/ 	.short	(.L_17 - .L_16)


	//   ....[0]....
.L_16:
        /*0060*/ 	.word	0x000003f0


	//   ....[1]....
        /*0064*/ 	.word	0x00000460


	//----- nvinfo : EIATTR_CRS_STACK_SIZE
	.align		4
.L_17:
        /*0068*/ 	.byte	0x04, 0x1e
        /*006a*/ 	.short	(.L_19 - .L_18)
.L_18:
        /*006c*/ 	.word	0x00000000


	//----- nvinfo : EIATTR_CBANK_PARAM_SIZE
	.align		4
.L_19:
        /*0070*/ 	.byte	0x03, 0x19
        /*0072*/ 	.short	0x001c


	//----- nvinfo : EIATTR_PARAM_CBANK
	.align		4
        /*0074*/ 	.byte	0x04, 0x0a
        /*0076*/ 	.short	(.L_21 - .L_20)
	.align		4
.L_20:
        /*0078*/ 	.word	index@(.nv.constant0._Z12vectorSearchPiPfS0_i)
        /*007c*/ 	.short	0x0380
        /*007e*/ 	.short	0x001c


	//----- nvinfo : EIATTR_SW_WAR
	.align		4
.L_21:
        /*0080*/ 	.byte	0x04, 0x36
        /*0082*/ 	.short	(.L_23 - .L_22)
.L_22:
        /*0084*/ 	.word	0x00000008
.L_23:


//--------------------- .nv.callgraph             --------------------------
	.section	.nv.callgraph,"",@"SHT_CUDA_CALLGRAPH"
	.align	4
	.sectionentsize	8
	.align		4
        /*0000*/ 	.word	0x00000000
	.align		4
        /*0004*/ 	.word	0xffffffff
	.align		4
        /*0008*/ 	.word	0x00000000
	.align		4
        /*000c*/ 	.word	0xfffffffe
	.align		4
        /*0010*/ 	.word	0x00000000
	.align		4
        /*0014*/ 	.word	0xfffffffd
	.align		4
        /*0018*/ 	.word	0x00000000
	.align		4
        /*001c*/ 	.word	0xfffffffc


//--------------------- .text._Z12vectorSearchPiPfS0_i --------------------------
	.section	.text._Z12vectorSearchPiPfS0_i,"ax",@progbits
	.align	128
        .global         _Z12vectorSearchPiPfS0_i
        .type           _Z12vectorSearchPiPfS0_i,@function
        .size           _Z12vectorSearchPiPfS0_i,(.L_x_5 - _Z12vectorSearchPiPfS0_i)
        .other          _Z12vectorSearchPiPfS0_i,@"STO_CUDA_ENTRY STV_DEFAULT"
_Z12vectorSearchPiPfS0_i:
.text._Z12vectorSearchPiPfS0_i:
[----:B------:R-:W-:Y:S08]  /*0000*/  LDC R1, c[0x0][0x37c] ;  /* 0x0000df00ff017b82 */ /* 0x000ff00000000800 */
[----:B------:R-:W0:Y:S01]  /*0010*/  LDC R7, c[0x0][0x360] ;  /* 0x0000d800ff077b82 */ /* 0x000e220000000800 */
[----:B------:R-:W1:Y:S01]  /*0020*/  S2R R0, SR_TID.X ;  /* 0x0000000000007919 */ /* 0x000e620000002100 */
[----:B------:R-:W2:Y:S01]  /*0030*/  LDCU.64 UR6, c[0x0][0x358] ;  /* 0x00006b00ff0677ac */ /* 0x000ea20008000a00 */
[----:B------:R-:W-:Y:S05]  /*0040*/  BSSY.RECONVERGENT B0, `(.L_x_0) ;  /* 0x0000038000007945 */ /* 0x000fea0003800200 */
[----:B------:R-:W3:Y:S08]  /*0050*/  LDC R9, c[0x0][0x370] ;  /* 0x0000dc00ff097b82 */ /* 0x000ef00000000800 */
[----:B------:R-:W4:Y:S08]  /*0060*/  LDC R6, c[0x0][0x398] ;  /* 0x0000e600ff067b82 */ /* 0x000f300000000800 */
[----:B------:R-:W0:Y:S01]  /*0070*/  S2UR UR4, SR_CTAID.X ;  /* 0x00000000000479c3 */ /* 0x000e220000002500 */
[----:B---3--:R-:W3:Y:S01]  /*0080*/  I2F.U32.RP R4, R9 ;  /* 0x0000000900047306 */ /* 0x008ee20000209000 */
[----:B-1----:R-:W-:-:S02]  /*0090*/  ISETP.NE.AND P3, PT, R0, RZ, PT ;  /* 0x000000ff0000720c */ /* 0x002fc40003f65270 */
[----:B------:R-:W-:-:S05]  /*00a0*/  ISETP.NE.U32.AND P2, PT, R9, RZ, PT ;  /* 0x000000ff0900720c */ /* 0x000fca0003f45070 */
[----:B---3--:R-:W1:Y:S02]  /*00b0*/  MUFU.RCP R4, R4 ;  /* 0x0000000400047308 */ /* 0x008e640000001000 */
[----:B-1----:R-:W-:-:S06]  /*00c0*/  VIADD R3, R4, 0xffffffe ;  /* 0x0ffffffe04037836 */ /* 0x002fcc0000000000 */
[----:B------:R-:W1:Y:S02]  /*00d0*/  F2I.FTZ.U32.TRUNC.NTZ R3, R3 ;  /* 0x0000000300037305 */ /* 0x000e64000021f000 */
[----:B-1----:R-:W-:-:S04]  /*00e0*/  IMAD.MOV R2, RZ, RZ, -R3 ;  /* 0x000000ffff027224 */ /* 0x002fc800078e0a03 */
[----:B------:R-:W-:Y:S02]  /*00f0*/  IMAD R5, R2, R9, RZ ;  /* 0x0000000902057224 */ /* 0x000fe400078e02ff */
[----:B------:R-:W-:-:S04]  /*0100*/  IMAD.MOV.U32 R2, RZ, RZ, RZ ;  /* 0x000000ffff027224 */ /* 0x000fc800078e00ff */
[----:B------:R-:W-:Y:S01]  /*0110*/  IMAD.HI.U32 R5, R3, R5, R2 ;  /* 0x0000000503057227 */ /* 0x000fe200078e0002 */
[----:B----4-:R-:W-:-:S05]  /*0120*/  IADD3 R2, PT, PT, R9, -0x1, R6 ;  /* 0xffffffff09027810 */ /* 0x010fca0007ffe006 */
[----:B------:R-:W-:Y:S01]  /*0130*/  IMAD.HI.U32 R4, R5, R2, RZ ;  /* 0x0000000205047227 */ /* 0x000fe200078e00ff */
[----:B------:R-:W-:-:S03]  /*0140*/  @!P3 MOV R5, 0xffffffff ;  /* 0xffffffff0005b802 */ /* 0x000fc60000000f00 */
[----:B------:R-:W-:-:S04]  /*0150*/  IMAD.MOV R3, RZ, RZ, -R4 ;  /* 0x000000ffff037224 */ /* 0x000fc800078e0a04 */
[----:B------:R-:W-:Y:S02]  /*0160*/  IMAD R2, R9, R3, R2 ;  /* 0x0000000309027224 */ /* 0x000fe400078e0202 */
[----:B------:R-:W1:Y:S03]  /*0170*/  @!P3 S2R R3, SR_CgaCtaId ;  /* 0x000000000003b919 */ /* 0x000e660000008800 */
[----:B------:R-:W-:-:S13]  /*0180*/  ISETP.GE.U32.AND P0, PT, R2, R9, PT ;  /* 0x000000090200720c */ /* 0x000fda0003f06070 */
[----:B------:R-:W-:Y:S01]  /*0190*/  @P0 IADD3 R2, PT, PT, R2, -R9, RZ ;  /* 0x8000000902020210 */ /* 0x000fe20007ffe0ff */
[----:B------:R-:W-:-:S03]  /*01a0*/  @P0 VIADD R4, R4, 0x1 ;  /* 0x0000000104040836 */ /* 0x000fc60000000000 */
[----:B------:R-:W-:Y:S02]  /*01b0*/  ISETP.GE.U32.AND P1, PT, R2, R9, PT ;  /* 0x000000090200720c */ /* 0x000fe40003f26070 */
[----:B------:R-:W-:-:S04]  /*01c0*/  @!P3 MOV R2, 0x400 ;  /* 0x000004000002b802 */ /* 0x000fc80000000f00 */
[----:B-1----:R-:W-:-:S07]  /*01d0*/  @!P3 LEA R2, R3, R2, 0x18 ;  /* 0x000000020302b211 */ /* 0x002fce00078ec0ff */
[----:B------:R-:W-:Y:S01]  /*01e0*/  @P1 VIADD R4, R4, 0x1 ;  /* 0x0000000104041836 */ /* 0x000fe20000000000 */
[----:B------:R-:W-:Y:S01]  /*01f0*/  @!P2 LOP3.LUT R4, RZ, R9, RZ, 0x33, !PT ;  /* 0x00000009ff04a212 */ /* 0x000fe200078e33ff */
[----:B0-----:R-:W-:Y:S01]  /*0200*/  IMAD R3, R7, UR4, R0 ;  /* 0x0000000407037c24 */ /* 0x001fe2000f8e0200 */
[----:B------:R0:W-:Y:S03]  /*0210*/  @!P3 STS [R2], R5 ;  /* 0x000000050200b388 */ /* 0x0001e60000000800 */
[----:B------:R-:W-:-:S05]  /*0220*/  IMAD R7, R3, R4, RZ ;  /* 0x0000000403077224 */ /* 0x000fca00078e02ff */
[C---:B------:R-:W-:Y:S01]  /*0230*/  VIADDMNMX R6, R7.reuse, R4, R6, PT ;  /* 0x0000000407067246 */ /* 0x040fe20003800106 */
[----:B------:R-:W-:Y:S03]  /*0240*/  BAR.SYNC.DEFER_BLOCKING 0x0 ;  /* 0x0000000000007b1d */ /* 0x000fe60000010000 */
[----:B------:R-:W-:-:S13]  /*0250*/  ISETP.GE.AND P0, PT, R7, R6, PT ;  /* 0x000000060700720c */ /* 0x000fda0003f06270 */
[----:B0-2---:R-:W-:Y:S05]  /*0260*/  @P0 BRA `(.L_x_1) ;  /* 0x0000000000540947 */ /* 0x005fea0003800000 */
[----:B------:R-:W0:Y:S08]  /*0270*/  LDC.64 R2, c[0x0][0x388] ;  /* 0x0000e200ff027b82 */ /* 0x000e300000000a00 */
[----:B------:R-:W1:Y:S01]  /*0280*/  LDC.64 R4, c[0x0][0x390] ;  /* 0x0000e400ff047b82 */ /* 0x000e620000000a00 */
[----:B0-----:R0:W5:Y:S01]  /*0290*/  LDG.E R8, desc[UR6][R2.64] ;  /* 0x0000000602087981 */ /* 0x001162000c1e1900 */
[----:B------:R-:W-:-:S07]  /*02a0*/  VIADD R6, R6, 0xffffffff ;  /* 0xffffffff06067836 */ /* 0x000fce0000000000 */
.L_x_3:
[----:B0-----:R-:W-:-:S05]  /*02b0*/  IMAD.IADD R2, R6, 0x1, -R7 ;  /* 0x0000000106027824 */ /* 0x001fca00078e0a07 */
[----:B------:R-:W-:-:S04]  /*02c0*/  LEA.HI R2, R2, R2, RZ, 0x1 ;  /* 0x0000000202027211 */ /* 0x000fc800078f08ff */
[----:B------:R-:W-:-:S05]  /*02d0*/  LEA.HI.SX32 R9, R2, R7, 0x1f ;  /* 0x0000000702097211 */ /* 0x000fca00078ffaff */
[----:B-1----:R-:W-:-:S06]  /*02e0*/  IMAD.WIDE R2, R9, 0x4, R4 ;  /* 0x0000000409027825 */ /* 0x002fcc00078e0204 */
[----:B------:R-:W2:Y:S02]  /*02f0*/  LDG.E R3, desc[UR6][R2.64] ;  /* 0x0000000602037981 */ /* 0x000ea4000c1e1900 */
[----:B--2--5:R-:W-:-:S13]  /*0300*/  FSETP.NEU.AND P0, PT, R3, R8, PT ;  /* 0x000000080300720b */ /* 0x024fda0003f0d000 */
[----:B------:R-:W-:Y:S05]  /*0310*/  @!P0 BRA `(.L_x_2) ;  /* 0x0000000000188947 */ /* 0x000fea0003800000 */
[----:B------:R-:W-:-:S13]  /*0320*/  FSETP.GEU.AND P0, PT, R3, R8, PT ;  /* 0x000000080300720b */ /* 0x000fda0003f0e000 */
[C---:B------:R-:W-:Y:S01]  /*0330*/  @P0 VIADD R6, R9.reuse, 0xffffffff ;  /* 0xffffffff09060836 */ /* 0x040fe20000000000 */
[----:B------:R-:W-:-:S04]  /*0340*/  @!P0 IADD3 R7, PT, PT, R9, 0x1, RZ ;  /* 0x0000000109078810 */ /* 0x000fc80007ffe0ff */
[----:B------:R-:W-:-:S13]  /*0350*/  ISETP.GT.AND P0, PT, R7, R6, PT ;  /* 0x000000060700720c */ /* 0x000fda0003f04270 */
[----:B------:R-:W-:Y:S05]  /*0360*/  @!P0 BRA `(.L_x_3) ;  /* 0xfffffffc00d08947 */ /* 0x000fea000383ffff */
[----:B------:R-:W-:Y:S05]  /*0370*/  BRA `(.L_x_1) ;  /* 0x0000000000107947 */ /* 0x000fea0003800000 */
.L_x_2:
[----:B------:R-:W0:Y:S01]  /*0380*/  S2UR UR5, SR_CgaCtaId ;  /* 0x00000000000579c3 */ /* 0x000e220000008800 */
[----:B------:R-:W-:Y:S02]  /*0390*/  UMOV UR4, 0x400 ;  /* 0x0000040000047882 */ /* 0x000fe40000000000 */
[----:B0-----:R-:W-:-:S09]  /*03a0*/  ULEA UR4, UR5, UR4, 0x18 ;  /* 0x0000000405047291 */ /* 0x001fd2000f8ec0ff */
[----:B------:R0:W-:Y:S03]  /*03b0*/  STS [UR4], R9 ;  /* 0x00000009ff007988 */ /* 0x0001e60008000804 */
.L_x_1:
[----:B------:R-:W-:Y:S05]  /*03c0*/  BSYNC.RECONVERGENT B0 ;  /* 0x0000000000007941 */ /* 0x000fea0003800200 */
.L_x_0:
[----:B------:R-:W-:Y:S01]  /*03d0*/  BAR.SYNC.DEFER_BLOCKING 0x0 ;  /* 0x0000000000007b1d */ /* 0x000fe20000010000 */
[----:B------:R-:W-:-:S13]  /*03e0*/  ISETP.NE.AND P0, PT, R0, RZ, PT ;  /* 0x000000ff0000720c */ /* 0x000fda0003f05270 */
[----:B------:R-:W-:Y:S05]  /*03f0*/  @P0 EXIT ;  /* 0x000000000000094d */ /* 0x000fea0003800000 */
[----:B------:R-:W1:Y:S01]  /*0400*/  S2UR UR5, SR_CgaCtaId ;  /* 0x00000000000579c3 */ /* 0x000e620000008800 */
[----:B------:R-:W-:-:S07]  /*0410*/  UMOV UR4, 0x400 ;  /* 0x0000040000047882 */ /* 0x000fce0000000000 */
[----:B------:R-:W2:Y:S01]  /*0420*/  LDC.64 R2, c[0x0][0x380] ;  /* 0x0000e000ff027b82 */ /* 0x000ea20000000a00 */
[----:B-1----:R-:W-:-:S09]  /*0430*/  ULEA UR4, UR5, UR4, 0x18 ;  /* 0x0000000405047291 */ /* 0x002fd2000f8ec0ff */
[----:B------:R-:W2:Y:S04]  /*0440*/  LDS R5, [UR4] ;  /* 0x00000004ff057984 */ /* 0x000ea80008000800 */
[----:B--2---:R-:W-:Y:S01]  /*0450*/  STG.E desc[UR6][R2.64], R5 ;  /* 0x0000000502007986 */ /* 0x004fe2000c101906 */
[----:B------:R-:W-:Y:S05]  /*0460*/  EXIT ;  /* 0x000000000000794d */ /* 0x000fea0003800000 */
.L_x_4:
[----:B------:R-:W-:-:S00]  /*0470*/  BRA `(.L_x_4) ;  /* 0xfffffffc00fc7947 */ /* 0x000fc0000383ffff */
[----:B------:R-:W-:-:S00]  /*0480*/  NOP ;  /* 0x0000000000007918 */ /* 0x000fc00000000000 */
[----:B------:R-:W-:-:S00]  /*0490*/  NOP ;  /* 0x0000000000007918 */ /* 0x000fc00000000000 */
[----:B------:R-:W-:-:S00]  /*04a0*/  NOP ;  /* 0x0000000000007918 */ /* 0x000fc00000000000 */
[----:B------:R-:W-:-:S00]  /*04b0*/  NOP ;  /* 0x0000000000007918 */ /* 0x000fc00000000000 */
[----:B------:R-:W-:-:S00]  /*04c0*/  NOP ;  /* 0x0000000000007918 */ /* 0x000fc00000000000 */
[----:B------:R-:W-:-:S00]  /*04d0*/  NOP ;  /* 0x0000000000007918 */ /* 0x000fc00000000000 */
[----:B------:R-:W-:-:S00]  /*04e0*/  NOP ;  /* 0x0000000000007918 */ /* 0x000fc00000000000 */
[----:B------:R-:W-:-:S00]  /*04f0*/  NOP ;  /* 0x0000000000007918 */ /* 0x000fc00000000000 */
.L_x_5:


//--------------------- .nv.shared._Z12vectorSearchPiPfS0_i --------------------------
	.section	.nv.shared._Z12vectorSearchPiPfS0_i,"aw",@nobits
	.sectionflags	@""
	.align	4
.nv.shared._Z12vectorSearchPiPfS0_i:
	.zero		1028


//--------------------- .nv.shared.reserved.0     --------------------------
	.section	.nv.shared.reserved.0,"aw",@nobits
	.weak		__nv_reservedSMEM_offset_0_alias
	.size		__nv_reservedSMEM_offset_0_alias, 0, 64
	.other		__nv_reservedSMEM_offset_0_alias,@"STO_CUDA_RESERVED_SHARED STV_DEFAULT"
__nv_reservedSMEM_offset_0_alias:
	.zero		0
	.zero		64


//--------------------- .nv.constant0._Z12vectorSearchPiPfS0_i --------------------------
	.section	.nv.constant0._Z12vectorSearchPiPfS0_i,"a",@progbits
	.sectionflags	@""
	.align	4
.nv.constant0._Z12vectorSearchPiPfS0_i:
	.zero		924


//--------------------- SYMBOLS --------------------------

	.type		.nv.reservedSmem.offset0,@object
	.size		.nv.reservedSmem.offset0,0x4
	.type		.nv.reservedSmem.cap,@object
	.size		.nv.reservedSmem.cap,0x4
